//
// Generated by NVIDIA NVVM Compiler
//
// Compiler Build ID: CL-36424714
// Cuda compilation tools, release 13.0, V13.0.88
// Based on NVVM 20.0.0
//

.version 9.0
.target sm_100
.address_size 64

	// .globl	_Z13vecDotProductPfS_S_
// _ZZ13vecDotProductPfS_S_E5cache has been demoted

.visible .entry _Z13vecDotProductPfS_S_(
	.param .u64 .ptr .align 1 _Z13vecDotProductPfS_S__param_0,
	.param .u64 .ptr .align 1 _Z13vecDotProductPfS_S__param_1,
	.param .u64 .ptr .align 1 _Z13vecDotProductPfS_S__param_2
)
{
	.reg .pred 	%p<7>;
	.reg .b32 	%r<18>;
	.reg .b32 	%f<14>;
	.reg .b64 	%rd<12>;
	// demoted variable
	.shared .align 4 .b8 _ZZ13vecDotProductPfS_S_E5cache[1024];
	ld.param.u64 	%rd3, [_Z13vecDotProductPfS_S__param_0];
	ld.param.u64 	%rd4, [_Z13vecDotProductPfS_S__param_1];
	ld.param.u64 	%rd5, [_Z13vecDotProductPfS_S__param_2];
	mov.u32 	%r1, %ctaid.x;
	mov.u32 	%r17, %ntid.x;
	mov.u32 	%r3, %tid.x;
	mad.lo.s32 	%r16, %r1, %r17, %r3;
	setp.gt.s32 	%p1, %r16, 33791;
	mov.f32 	%f13, 0f00000000;
	@%p1 bra 	$L__BB0_3;
	mov.u32 	%r11, %nctaid.x;
	mul.lo.s32 	%r5, %r17, %r11;
	cvta.to.global.u64 	%rd1, %rd3;
	cvta.to.global.u64 	%rd2, %rd4;
	mov.f32 	%f13, 0f00000000;
$L__BB0_2:
	mul.wide.s32 	%rd6, %r16, 4;
	add.s64 	%rd7, %rd1, %rd6;
	ld.global.f32 	%f6, [%rd7];
	add.s64 	%rd8, %rd2, %rd6;
	ld.global.f32 	%f7, [%rd8];
	fma.rn.f32 	%f13, %f6, %f7, %f13;
	add.s32 	%r16, %r16, %r5;
	setp.lt.s32 	%p2, %r16, 33792;
	@%p2 bra 	$L__BB0_2;
$L__BB0_3:
	shl.b32 	%r12, %r3, 2;
	mov.u32 	%r13, _ZZ13vecDotProductPfS_S_E5cache;
	add.s32 	%r8, %r13, %r12;
	st.shared.f32 	[%r8], %f13;
	bar.sync 	0;
	setp.lt.u32 	%p3, %r17, 2;
	@%p3 bra 	$L__BB0_7;
$L__BB0_4:
	shr.u32 	%r10, %r17, 1;
	setp.ge.u32 	%p4, %r3, %r10;
	@%p4 bra 	$L__BB0_6;
	shl.b32 	%r14, %r10, 2;
	add.s32 	%r15, %r8, %r14;
	ld.shared.f32 	%f8, [%r15];
	ld.shared.f32 	%f9, [%r8];
	add.f32 	%f10, %f8, %f9;
	st.shared.f32 	[%r8], %f10;
$L__BB0_6:
	bar.sync 	0;
	setp.gt.u32 	%p5, %r17, 3;
	mov.u32 	%r17, %r10;
	@%p5 bra 	$L__BB0_4;
$L__BB0_7:
	setp.ne.s32 	%p6, %r3, 0;
	@%p6 bra 	$L__BB0_9;
	ld.shared.f32 	%f11, [_ZZ13vecDotProductPfS_S_E5cache];
	cvta.to.global.u64 	%rd9, %rd5;
	mul.wide.u32 	%rd10, %r1, 4;
	add.s64 	%rd11, %rd9, %rd10;
	st.global.f32 	[%rd11], %f11;
$L__BB0_9:
	ret;

}


// ===== COMPILED SASS (sm_100) =====

	.target	sm_100

	.elftype	@"ET_EXEC"


//--------------------- .note.nv.tkinfo           --------------------------
	.section	.note.nv.tkinfo,"",@"SHT_NOTE"
	.sectionflags	@"SHF_NOTE_NV_TKINFO"
	.tkinfo
        /*0018*/ 	.word	0x00000002
        /*0030*/ 	.string	""
        /*0030*/ 	.string	"ptxas"
        /*0030*/ 	.string	"Cuda compilation tools, release 13.0, V13.0.88"
        /*0030*/ 	.string	"Build cuda_13.0.r13.0/compiler.36424714_0"
        /*0030*/ 	.string	"-arch sm_100 -m 64 "



//--------------------- .note.nv.cuinfo           --------------------------
	.section	.note.nv.cuinfo,"",@"SHT_NOTE"
	.sectionflags	@"SHF_NOTE_NV_CUINFO"
        /*0018*/ 	.short	0x0002
        /*001a*/ 	.short	0x0064
        /*001c*/ 	.short	0x0082
	.zero		2


//--------------------- .nv.info                  --------------------------
	.section	.nv.info,"",@"SHT_CUDA_INFO"
	.align	4


	//----- nvinfo : EIATTR_REGCOUNT
	.align		4
        /*0000*/ 	.byte	0x04, 0x2f
        /*0002*/ 	.short	(.L_1 - .L_0)
	.align		4
.L_0:
        /*0004*/ 	.word	index@(_Z13vecDotProductPfS_S_)
        /*0008*/ 	.word	0x00000012


	//----- nvinfo : EIATTR_FRAME_SIZE
	.align		4
.L_1:
        /*000c*/ 	.byte	0x04, 0x11
        /*000e*/ 	.short	(.L_3 - .L_2)
	.align		4
.L_2:
        /*0010*/ 	.word	index@(_Z13vecDotProductPfS_S_)
        /*0014*/ 	.word	0x00000000


	//----- nvinfo : EIATTR_MIN_STACK_SIZE
	.align		4
.L_3:
        /*0018*/ 	.byte	0x04, 0x12
        /*001a*/ 	.short	(.L_5 - .L_4)
	.align		4
.L_4:
        /*001c*/ 	.word	index@(_Z13vecDotProductPfS_S_)
        /*0020*/ 	.word	0x00000000
.L_5:


//--------------------- .nv.compat                --------------------------
	.section	.nv.compat,"",@"SHT_CUDA_COMPAT_INFO"
	.align	4
        /*0000*/ 	.byte	0x02, 0x09, 0x00, 0x00, 0x02, 0x02, 0x01, 0x00, 0x02, 0x05, 0x05, 0x00, 0x03, 0x07, 0x01, 0x01
        /*0010*/ 	.byte	0x02, 0x03, 0x00, 0x00, 0x02, 0x06, 0x01, 0x00, 0x04, 0x0b, 0x08, 0x00, 0x09, 0x00, 0x00, 0x00
        /*0020*/ 	.byte	0x00, 0x00, 0x00, 0x00


//--------------------- .nv.info._Z13vecDotProductPfS_S_ --------------------------
	.section	.nv.info._Z13vecDotProductPfS_S_,"",@"SHT_CUDA_INFO"
	.sectionflags	@""
	.align	4


	//----- nvinfo : EIATTR_CUDA_API_VERSION
	.align		4
        /*0000*/ 	.byte	0x04, 0x37
        /*0002*/ 	.short	(.L_7 - .L_6)
.L_6:
        /*0004*/ 	.word	0x00000082


	//----- nvinfo : EIATTR_KPARAM_INFO
	.align		4
.L_7:
        /*0008*/ 	.byte	0x04, 0x17
        /*000a*/ 	.short	(.L_9 - .L_8)
.L_8:
        /*000c*/ 	.word	0x00000000
        /*0010*/ 	.short	0x0002
        /*0012*/ 	.short	0x0010
        /*0014*/ 	.byte	0x00, 0xf5, 0x21, 0x00


	//----- nvinfo : EIATTR_KPARAM_INFO
	.align		4
.L_9:
        /*0018*/ 	.byte	0x04, 0x17
        /*001a*/ 	.short	(.L_11 - .L_10)
.L_10:
        /*001c*/ 	.word	0x00000000
        /*0020*/ 	.short	0x0001
        /*0022*/ 	.short	0x0008
        /*0024*/ 	.byte	0x00, 0xf5, 0x21, 0x00


	//----- nvinfo : EIATTR_KPARAM_INFO
	.align		4
.L_11:
        /*0028*/ 	.byte	0x04, 0x17
        /*002a*/ 	.short	(.L_13 - .L_12)
.L_12:
        /*002c*/ 	.word	0x00000000
        /*0030*/ 	.short	0x0000
        /*0032*/ 	.short	0x0000
        /*0034*/ 	.byte	0x00, 0xf5, 0x21, 0x00


	//----- nvinfo : EIATTR_SPARSE_MMA_MASK
	.align		4
.L_13:
        /*0038*/ 	.byte	0x03, 0x50
        /*003a*/ 	.short	0x0000


	//----- nvinfo : EIATTR_MAXREG_COUNT
	.align		4
        /*003c*/ 	.byte	0x03, 0x1b
        /*003e*/ 	.short	0x00ff


	//----- nvinfo : EIATTR_NUM_BARRIERS
	.align		4
        /*0040*/ 	.byte	0x02, 0x4c
        /*0042*/ 	.byte	0x01
	.zero		1


	//----- nvinfo : EIATTR_MERCURY_ISA_VERSION
	.align		4
        /*0044*/ 	.byte	0x03, 0x5f
        /*0046*/ 	.short	0x0101


	//----- nvinfo : EIATTR_VRC_CTA_INIT_COUNT
	.align		4
        /*0048*/ 	.byte	0x02, 0x4a
	.zero		1
	.zero		1


	//----- nvinfo : EIATTR_EXIT_INSTR_OFFSETS
	.align		4
        /*004c*/ 	.byte	0x04, 0x1c
        /*004e*/ 	.short	(.L_15 - .L_14)


	//   ....[0]....
.L_14:
        /*0050*/ 	.word	0x000002d0


	//   ....[1]....
        /*0054*/ 	.word	0x00000350


	//----- nvinfo : EIATTR_CRS_STACK_SIZE
	.align		4
.L_15:
        /*0058*/ 	.byte	0x04, 0x1e
        /*005a*/ 	.short	(.L_17 - .L_16)
.L_16:
        /*005c*/ 	.word	0x00000000


	//----- nvinfo : EIATTR_CBANK_PARAM_SIZE
	.align		4
.L_17:
        /*0060*/ 	.byte	0x03, 0x19
        /*0062*/ 	.short	0x0018


	//----- nvinfo : EIATTR_PARAM_CBANK
	.align		4
        /*0064*/ 	.byte	0x04, 0x0a
        /*0066*/ 	.short	(.L_19 - .L_18)
	.align		4
.L_18:
        /*0068*/ 	.word	index@(.nv.constant0._Z13vecDotProductPfS_S_)
        /*006c*/ 	.short	0x0380
        /*006e*/ 	.short	0x0018


	//----- nvinfo : EIATTR_SW_WAR
	.align		4
.L_19:
        /*0070*/ 	.byte	0x04, 0x36
        /*0072*/ 	.short	(.L_21 - .L_20)
.L_20:
        /*0074*/ 	.word	0x00000008
.L_21:


//--------------------- .nv.callgraph             --------------------------
	.section	.nv.callgraph,"",@"SHT_CUDA_CALLGRAPH"
	.align	4
	.sectionentsize	8
	.align		4
        /*0000*/ 	.word	0x00000000
	.align		4
        /*0004*/ 	.word	0xffffffff
	.align		4
        /*0008*/ 	.word	0x00000000
	.align		4
        /*000c*/ 	.word	0xfffffffe
	.align		4
        /*0010*/ 	.word	0x00000000
	.align		4
        /*0014*/ 	.word	0xfffffffd
	.align		4
        /*0018*/ 	.word	0x00000000
	.align		4
        /*001c*/ 	.word	0xfffffffc


//--------------------- .text._Z13vecDotProductPfS_S_ --------------------------
	.section	.text._Z13vecDotProductPfS_S_,"ax",@progbits
	.align	128
        .global         _Z13vecDotProductPfS_S_
        .type           _Z13vecDotProductPfS_S_,@function
        .size           _Z13vecDotProductPfS_S_,(.L_x_6 - _Z13vecDotProductPfS_S_)
        .other          _Z13vecDotProductPfS_S_,@"STO_CUDA_ENTRY STV_DEFAULT"
_Z13vecDotProductPfS_S_:
.text._Z13vecDotProductPfS_S_:
[----:B------:R-:W-:Y:S01]  /*0000*/  LDC R1, c[0x0][0x37c] ;  /* 0x0000df00ff017b82 */ /* 0x000fe20000000800 */
[----:B------:R-:W0:Y:S01]  /*0010*/  S2R R13, SR_CTAID.X ;  /* 0x00000000000d7919 */ /* 0x000e220000002500 */
[----:B------:R-:W1:Y:S01]  /*0020*/  LDCU UR4, c[0x0][0x360] ;  /* 0x00006c00ff0477ac */ /* 0x000e620008000800 */
[----:B------:R-:W-:Y:S01]  /*0030*/  BSSY.RECONVERGENT B0, `(.L_x_0) ;  /* 0x0000015000007945 */ /* 0x000fe20003800200 */
[----:B------:R-:W-:Y:S01]  /*0040*/  IMAD.MOV.U32 R11, RZ, RZ, RZ ;  /* 0x000000ffff0b7224 */ /* 0x000fe200078e00ff */
[----:B------:R-:W0:Y:S01]  /*0050*/  S2R R12, SR_TID.X ;  /* 0x00000000000c7919 */ /* 0x000e220000002100 */
[----:B------:R-:W2:Y:S01]  /*0060*/  LDCU.64 UR6, c[0x0][0x358] ;  /* 0x00006b00ff0677ac */ /* 0x000ea20008000a00 */
[----:B-1----:R-:W-:Y:S02]  /*0070*/  IMAD.U32 R10, RZ, RZ, UR4 ;  /* 0x00000004ff0a7e24 */ /* 0x002fe4000f8e00ff */
[----:B0-----:R-:W-:-:S05]  /*0080*/  IMAD R0, R13, UR4, R12 ;  /* 0x000000040d007c24 */ /* 0x001fca000f8e020c */
[----:B------:R-:W-:-:S13]  /*0090*/  ISETP.GT.AND P0, PT, R0, 0x83ff, PT ;  /* 0x000083ff0000780c */ /* 0x000fda0003f04270 */
[----:B--2---:R-:W-:Y:S05]  /*00a0*/  @P0 BRA `(.L_x_1) ;  /* 0x0000000000340947 */ /* 0x004fea0003800000 */
[----:B------:R-:W0:Y:S01]  /*00b0*/  LDC.64 R6, c[0x0][0x380] ;  /* 0x0000e000ff067b82 */ /* 0x000e220000000a00 */
[----:B------:R-:W1:Y:S01]  /*00c0*/  LDCU UR4, c[0x0][0x370] ;  /* 0x00006e00ff0477ac */ /* 0x000e620008000800 */
[----:B------:R-:W-:-:S06]  /*00d0*/  HFMA2 R11, -RZ, RZ, 0, 0 ;  /* 0x00000000ff0b7431 */ /* 0x000fcc00000001ff */
[----:B------:R-:W2:Y:S01]  /*00e0*/  LDC.64 R8, c[0x0][0x388] ;  /* 0x0000e200ff087b82 */ /* 0x000ea20000000a00 */
[----:B-1----:R-:W-:-:S07]  /*00f0*/  IMAD R15, R10, UR4, RZ ;  /* 0x000000040a0f7c24 */ /* 0x002fce000f8e02ff */
.L_x_2:
[----:B0-----:R-:W-:-:S04]  /*0100*/  IMAD.WIDE R2, R0, 0x4, R6 ;  /* 0x0000000400027825 */ /* 0x001fc800078e0206 */
[----:B--2---:R-:W-:Y:S02]  /*0110*/  IMAD.WIDE R4, R0, 0x4, R8 ;  /* 0x0000000400047825 */ /* 0x004fe400078e0208 */
[----:B------:R-:W2:Y:S04]  /*0120*/  LDG.E R2, desc[UR6][R2.64] ;  /* 0x0000000602027981 */ /* 0x000ea8000c1e1900 */
[----:B------:R-:W2:Y:S01]  /*0130*/  LDG.E R4, desc[UR6][R4.64] ;  /* 0x0000000604047981 */ /* 0x000ea2000c1e1900 */
[----:B------:R-:W-:-:S05]  /*0140*/  IMAD.IADD R0, R15, 0x1, R0 ;  /* 0x000000010f007824 */ /* 0x000fca00078e0200 */
[----:B------:R-:W-:Y:S01]  /*0150*/  ISETP.GE.AND P0, PT, R0, 0x8400, PT ;  /* 0x000084000000780c */ /* 0x000fe20003f06270 */
[----:B--2---:R-:W-:-:S12]  /*0160*/  FFMA R11, R2, R4, R11 ;  /* 0x00000004020b7223 */ /* 0x004fd8000000000b */
[----:B------:R-:W-:Y:S05]  /*0170*/  @!P0 BRA `(.L_x_2) ;  /* 0xfffffffc00e08947 */ /* 0x000fea000383ffff */
.L_x_1:
[----:B------:R-:W-:Y:S05]  /*0180*/  BSYNC.RECONVERGENT B0 ;  /* 0x0000000000007941 */ /* 0x000fea0003800200 */
.L_x_0:
[----:B------:R-:W0:Y:S01]  /*0190*/  S2UR UR5, SR_CgaCtaId ;  /* 0x00000000000579c3 */ /* 0x000e220000008800 */
[----:B------:R-:W-:Y:S01]  /*01a0*/  UMOV UR4, 0x400 ;  /* 0x0000040000047882 */ /* 0x000fe20000000000 */
[----:B------:R-:W-:Y:S02]  /*01b0*/  ISETP.GE.U32.AND P1, PT, R10, 0x2, PT ;  /* 0x000000020a00780c */ /* 0x000fe40003f26070 */
[----:B------:R-:W-:Y:S01]  /*01c0*/  ISETP.NE.AND P0, PT, R12, RZ, PT ;  /* 0x000000ff0c00720c */ /* 0x000fe20003f05270 */
[----:B0-----:R-:W-:-:S06]  /*01d0*/  ULEA UR4, UR5, UR4, 0x18 ;  /* 0x0000000405047291 */ /* 0x001fcc000f8ec0ff */
[----:B------:R-:W-:-:S05]  /*01e0*/  LEA R0, R12, UR4, 0x2 ;  /* 0x000000040c007c11 */ /* 0x000fca000f8e10ff */
[----:B------:R0:W-:Y:S01]  /*01f0*/  STS [R0], R11 ;  /* 0x0000000b00007388 */ /* 0x0001e20000000800 */
[----:B------:R-:W-:Y:S06]  /*0200*/  BAR.SYNC.DEFER_BLOCKING 0x0 ;  /* 0x0000000000007b1d */ /* 0x000fec0000010000 */
[----:B------:R-:W-:Y:S05]  /*0210*/  @!P1 BRA `(.L_x_3) ;  /* 0x00000000002c9947 */ /* 0x000fea0003800000 */
.L_x_4:
[----:B------:R-:W-:-:S04]  /*0220*/  SHF.R.U32.HI R5, RZ, 0x1, R10 ;  /* 0x00000001ff057819 */ /* 0x000fc8000001160a */
[----:B------:R-:W-:-:S13]  /*0230*/  ISETP.GE.U32.AND P1, PT, R12, R5, PT ;  /* 0x000000050c00720c */ /* 0x000fda0003f26070 */
[----:B------:R-:W-:Y:S01]  /*0240*/  @!P1 LEA R2, R5, R0, 0x2 ;  /* 0x0000000005029211 */ /* 0x000fe200078e10ff */
[----:B------:R-:W-:Y:S05]  /*0250*/  @!P1 LDS R3, [R0] ;  /* 0x0000000000039984 */ /* 0x000fea0000000800 */
[----:B------:R-:W1:Y:S02]  /*0260*/  @!P1 LDS R2, [R2] ;  /* 0x0000000002029984 */ /* 0x000e640000000800 */
[----:B-1----:R-:W-:-:S05]  /*0270*/  @!P1 FADD R3, R2, R3 ;  /* 0x0000000302039221 */ /* 0x002fca0000000000 */
[----:B------:R1:W-:Y:S01]  /*0280*/  @!P1 STS [R0], R3 ;  /* 0x0000000300009388 */ /* 0x0003e20000000800 */
[----:B------:R-:W-:Y:S01]  /*0290*/  BAR.SYNC.DEFER_BLOCKING 0x0 ;  /* 0x0000000000007b1d */ /* 0x000fe20000010000 */
[----:B------:R-:W-:Y:S02]  /*02a0*/  ISETP.GT.U32.AND P1, PT, R10, 0x3, PT ;  /* 0x000000030a00780c */ /* 0x000fe40003f24070 */
[----:B------:R-:W-:-:S11]  /*02b0*/  MOV R10, R5 ;  /* 0x00000005000a7202 */ /* 0x000fd60000000f00 */
[----:B-1----:R-:W-:Y:S05]  /*02c0*/  @P1 BRA `(.L_x_4) ;  /* 0xfffffffc00d41947 */ /* 0x002fea000383ffff */
.L_x_3:
[----:B------:R-:W-:Y:S05]  /*02d0*/  @P0 EXIT ;  /* 0x000000000000094d */ /* 0x000fea0003800000 */
[----:B------:R-:W1:Y:S01]  /*02e0*/  S2UR UR5, SR_CgaCtaId ;  /* 0x00000000000579c3 */ /* 0x000e620000008800 */
[----:B------:R-:W-:-:S07]  /*02f0*/  UMOV UR4, 0x400 ;  /* 0x0000040000047882 */ /* 0x000fce0000000000 */
[----:B------:R-:W2:Y:S01]  /*0300*/  LDC.64 R2, c[0x0][0x390] ;  /* 0x0000e400ff027b82 */ /* 0x000ea20000000a00 */
[----:B-1----:R-:W-:Y:S01]  /*0310*/  ULEA UR4, UR5, UR4, 0x18 ;  /* 0x0000000405047291 */ /* 0x002fe2000f8ec0ff */
[----:B--2---:R-:W-:-:S08]  /*0320*/  IMAD.WIDE.U32 R2, R13, 0x4, R2 ;  /* 0x000000040d027825 */ /* 0x004fd000078e0002 */
[----:B------:R-:W1:Y:S04]  /*0330*/  LDS R5, [UR4] ;  /* 0x00000004ff057984 */ /* 0x000e680008000800 */
[----:B-1----:R-:W-:Y:S01]  /*0340*/  STG.E desc[UR6][R2.64], R5 ;  /* 0x0000000502007986 */ /* 0x002fe2000c101906 */
[----:B------:R-:W-:Y:S05]  /*0350*/  EXIT ;  /* 0x000000000000794d */ /* 0x000fea0003800000 */
.L_x_5:
[----:B------:R-:W-:-:S00]  /*0360*/  BRA `(.L_x_5) ;  /* 0xfffffffc00fc7947 */ /* 0x000fc0000383ffff */
[----:B------:R-:W-:-:S00]  /*0370*/  NOP ;  /* 0x0000000000007918 */ /* 0x000fc00000000000 */
        /* <DEDUP_REMOVED lines=8> */
.L_x_6:


//--------------------- .nv.shared._Z13vecDotProductPfS_S_ --------------------------
	.section	.nv.shared._Z13vecDotProductPfS_S_,"aw",@nobits
	.sectionflags	@""
	.align	4
.nv.shared._Z13vecDotProductPfS_S_:
	.zero		2048


//--------------------- .nv.shared.reserved.0     --------------------------
	.section	.nv.shared.reserved.0,"aw",@nobits
	.weak		__nv_reservedSMEM_offset_0_alias
	.size		__nv_reservedSMEM_offset_0_alias, 0, 64
	.other		__nv_reservedSMEM_offset_0_alias,@"STO_CUDA_RESERVED_SHARED STV_DEFAULT"
__nv_reservedSMEM_offset_0_alias:
	.zero		0
	.zero		64


//--------------------- .nv.constant0._Z13vecDotProductPfS_S_ --------------------------
	.section	.nv.constant0._Z13vecDotProductPfS_S_,"a",@progbits
	.sectionflags	@""
	.align	4
.nv.constant0._Z13vecDotProductPfS_S_:
	.zero		920


//--------------------- SYMBOLS --------------------------

	.type		.nv.reservedSmem.offset0,@object
	.size		.nv.reservedSmem.offset0,0x4
	.type		.nv.reservedSmem.cap,@object
	.size		.nv.reservedSmem.cap,0x4
